	.headerflags	@"EF_CUDA_TEXMODE_UNIFIED EF_CUDA_64BIT_ADDRESS EF_CUDA_ACCELERATORS EF_CUDA_SM90 EF_CUDA_VIRTUAL_SM(EF_CUDA_SM90)"
	.elftype	@"ET_EXEC"


//--------------------- .nv.info                  --------------------------
	.section	.nv.info,"",@"SHT_CUDA_INFO"
	.align	4


	//----- nvinfo : EIATTR_REGCOUNT
	.align		4
        /*0000*/ 	.byte	0x04, 0x2f
        /*0002*/ 	.short	(.L_1 - .L_0)
	.align		4
.L_0:
        /*0004*/ 	.word	index@(triton_poi_fused_0)
        /*0008*/ 	.word	0x0000001f


	//----- nvinfo : EIATTR_MIN_STACK_SIZE
	.align		4
.L_1:
        /*000c*/ 	.byte	0x04, 0x12
        /*000e*/ 	.short	(.L_3 - .L_2)
	.align		4
.L_2:
        /*0010*/ 	.word	index@(triton_poi_fused_0)
        /*0014*/ 	.word	0x00000000


	//----- nvinfo : EIATTR_FRAME_SIZE
	.align		4
.L_3:
        /*0018*/ 	.byte	0x04, 0x11
        /*001a*/ 	.short	(.L_5 - .L_4)
	.align		4
.L_4:
        /*001c*/ 	.word	index@(triton_poi_fused_0)
        /*0020*/ 	.word	0x00000000


	//----- nvinfo : EIATTR_MIN_STACK_SIZE
	.align		4
.L_5:
        /*0024*/ 	.byte	0x04, 0x12
        /*0026*/ 	.short	(.L_7 - .L_6)
	.align		4
.L_6:
        /*0028*/ 	.word	index@(triton_poi_fused_0)
        /*002c*/ 	.word	0x00000000
.L_7:


//--------------------- .nv.info.triton_poi_fused_0 --------------------------
	.section	.nv.info.triton_poi_fused_0,"",@"SHT_CUDA_INFO"
	.sectionflags	@""
	.align	4


	//----- nvinfo : EIATTR_CUDA_API_VERSION
	.align		4
        /*0000*/ 	.byte	0x04, 0x37
        /*0002*/ 	.short	(.L_9 - .L_8)
.L_8:
        /*0004*/ 	.word	0x0000007c


	//----- nvinfo : EIATTR_KPARAM_INFO
	.align		4
.L_9:
        /*0008*/ 	.byte	0x04, 0x17
        /*000a*/ 	.short	(.L_11 - .L_10)
.L_10:
        /*000c*/ 	.word	0x00000000
        /*0010*/ 	.short	0x0003
        /*0012*/ 	.short	0x0014
        /*0014*/ 	.byte	0x00, 0xf0, 0x11, 0x00


	//----- nvinfo : EIATTR_KPARAM_INFO
	.align		4
.L_11:
        /*0018*/ 	.byte	0x04, 0x17
        /*001a*/ 	.short	(.L_13 - .L_12)
.L_12:
        /*001c*/ 	.word	0x00000000
        /*0020*/ 	.short	0x0002
        /*0022*/ 	.short	0x0010
        /*0024*/ 	.byte	0x00, 0xf0, 0x11, 0x00


	//----- nvinfo : EIATTR_KPARAM_INFO
	.align		4
.L_13:
        /*0028*/ 	.byte	0x04, 0x17
        /*002a*/ 	.short	(.L_15 - .L_14)
.L_14:
        /*002c*/ 	.word	0x00000000
        /*0030*/ 	.short	0x0001
        /*0032*/ 	.short	0x0008
        /*0034*/ 	.byte	0x00, 0xf4, 0x21, 0x00


	//----- nvinfo : EIATTR_KPARAM_INFO
	.align		4
.L_15:
        /*0038*/ 	.byte	0x04, 0x17
        /*003a*/ 	.short	(.L_17 - .L_16)
.L_16:
        /*003c*/ 	.word	0x00000000
        /*0040*/ 	.short	0x0000
        /*0042*/ 	.short	0x0000
        /*0044*/ 	.byte	0x00, 0xf4, 0x21, 0x00


	//----- nvinfo : EIATTR_SPARSE_MMA_MASK
	.align		4
.L_17:
        /*0048*/ 	.byte	0x03, 0x50
        /*004a*/ 	.short	0x0000


	//----- nvinfo : EIATTR_MAXREG_COUNT
	.align		4
        /*004c*/ 	.byte	0x03, 0x1b
        /*004e*/ 	.short	0x00ff


	//----- nvinfo : EIATTR_EXIT_INSTR_OFFSETS
	.align		4
        /*0050*/ 	.byte	0x04, 0x1c
        /*0052*/ 	.short	(.L_19 - .L_18)


	//   ....[0]....
.L_18:
        /*0054*/ 	.word	0x00000590


	//   ....[1]....
        /*0058*/ 	.word	0x000005e0


	//----- nvinfo : EIATTR_REQNTID
	.align		4
.L_19:
        /*005c*/ 	.byte	0x04, 0x10
        /*005e*/ 	.short	(.L_21 - .L_20)
.L_20:
        /*0060*/ 	.word	0x00000080
        /*0064*/ 	.word	0x00000001
        /*0068*/ 	.word	0x00000001


	//----- nvinfo : EIATTR_CBANK_PARAM_SIZE
	.align		4
.L_21:
        /*006c*/ 	.byte	0x03, 0x19
        /*006e*/ 	.short	0x0018


	//----- nvinfo : EIATTR_PARAM_CBANK
	.align		4
        /*0070*/ 	.byte	0x04, 0x0a
        /*0072*/ 	.short	(.L_23 - .L_22)
	.align		4
.L_22:
        /*0074*/ 	.word	index@(.nv.constant0.triton_poi_fused_0)
        /*0078*/ 	.short	0x0210
        /*007a*/ 	.short	0x0018


	//----- nvinfo : EIATTR_SW_WAR
	.align		4
.L_23:
        /*007c*/ 	.byte	0x04, 0x36
        /*007e*/ 	.short	(.L_25 - .L_24)
.L_24:
        /*0080*/ 	.word	0x00000008
.L_25:


//--------------------- .nv.callgraph             --------------------------
	.section	.nv.callgraph,"",@"SHT_CUDA_CALLGRAPH"
	.align	4
	.sectionentsize	8
	.align		4
        /*0000*/ 	.word	0x00000000
	.align		4
        /*0004*/ 	.word	0xffffffff
	.align		4
        /*0008*/ 	.word	0x00000000
	.align		4
        /*000c*/ 	.word	0xfffffffe
	.align		4
        /*0010*/ 	.word	0x00000000
	.align		4
        /*0014*/ 	.word	0xfffffffd
	.align		4
        /*0018*/ 	.word	0x00000000
	.align		4
        /*001c*/ 	.word	0xfffffffc


//--------------------- .text.triton_poi_fused_0  --------------------------
	.section	.text.triton_poi_fused_0,"ax",@progbits
	.sectionflags	@"SHF_BARRIERS=1"
	.align	128
        .global         triton_poi_fused_0
        .type           triton_poi_fused_0,@function
        .size           triton_poi_fused_0,(.L_x_1 - triton_poi_fused_0)
        .other          triton_poi_fused_0,@"STO_CUDA_ENTRY STV_DEFAULT"
triton_poi_fused_0:
.text.triton_poi_fused_0:
[----:B------:R-:W0:Y:S01]  /*0000*/  LDC R1, c[0x0][0x28] ;  /* 0x00000a00ff017b82 */ /* 0x000e220000000800 */
[----:B------:R-:W1:Y:S07]  /*0010*/  S2R R21, SR_TID.X ;  /* 0x0000000000157919 */ /* 0x000e6e0000002100 */
[----:B------:R-:W2:Y:S01]  /*0020*/  LDC.64 R8, c[0x0][0x210] ;  /* 0x00008400ff087b82 */ /* 0x000ea20000000a00 */
[----:B------:R-:W-:Y:S01]  /*0030*/  IMAD.MOV.U32 R20, RZ, RZ, RZ ;  /* 0x000000ffff147224 */ /* 0x000fe200078e00ff */
[----:B------:R-:W-:Y:S01]  /*0040*/  ULDC.64 UR6, c[0x0][0x208] ;  /* 0x0000820000067ab9 */ /* 0x000fe20000000a00 */
[----:B------:R-:W3:Y:S01]  /*0050*/  S2R R0, SR_CTAID.X ;  /* 0x0000000000007919 */ /* 0x000ee20000002500 */
[----:B------:R-:W4:Y:S01]  /*0060*/  S2R R18, SR_CTAID.Y ;  /* 0x0000000000127919 */ /* 0x000f220000002600 */
[----:B------:R-:W-:Y:S01]  /*0070*/  IMAD.MOV.U32 R28, RZ, RZ, RZ ;  /* 0x000000ffff1c7224 */ /* 0x000fe200078e00ff */
[----:B-1----:R-:W-:Y:S01]  /*0080*/  SHF.R.U32.HI R19, RZ, 0x4, R21 ;  /* 0x00000004ff137819 */ /* 0x002fe20000011615 */
[----:B---3--:R-:W-:-:S03]  /*0090*/  IMAD.SHL.U32 R0, R0, 0x10, RZ ;  /* 0x0000001000007824 */ /* 0x008fc600078e00ff */
[----:B------:R-:W-:Y:S01]  /*00a0*/  SGXT.U32 R19, R19, 0x3 ;  /* 0x000000031313781a */ /* 0x000fe20000000000 */
[----:B----4-:R-:W-:Y:S01]  /*00b0*/  IMAD.SHL.U32 R18, R18, 0x40, RZ ;  /* 0x0000004012127824 */ /* 0x010fe200078e00ff */
[----:B------:R-:W-:-:S04]  /*00c0*/  LOP3.LUT R12, R0, 0xf, R21, 0xf8, !PT ;  /* 0x0000000f000c7812 */ /* 0x000fc800078ef815 */
[----:B------:R-:W-:Y:S02]  /*00d0*/  LOP3.LUT R3, R18, 0x8, R19, 0xfe, !PT ;  /* 0x0000000812037812 */ /* 0x000fe400078efe13 */
[----:B------:R-:W-:Y:S02]  /*00e0*/  LOP3.LUT R5, R18, 0x18, R19, 0xfe, !PT ;  /* 0x0000001812057812 */ /* 0x000fe400078efe13 */
[----:B------:R-:W-:Y:S01]  /*00f0*/  LOP3.LUT R2, R18, R19, RZ, 0xfc, !PT ;  /* 0x0000001312027212 */ /* 0x000fe200078efcff */
[--C-:B------:R-:W-:Y:S01]  /*0100*/  IMAD R3, R3, 0x9, R12.reuse ;  /* 0x0000000903037824 */ /* 0x100fe200078e020c */
[----:B------:R-:W-:Y:S01]  /*0110*/  LOP3.LUT R4, R18, 0x10, R19, 0xfe, !PT ;  /* 0x0000001012047812 */ /* 0x000fe200078efe13 */
        /* <DEDUP_REMOVED lines=9> */
[----:B------:R-:W-:Y:S01]  /*01b0*/  ISETP.GE.AND P0, PT, R12, 0x9, PT ;  /* 0x000000090c00780c */ /* 0x000fe20003f06270 */
[----:B------:R-:W-:-:S02]  /*01c0*/  IMAD R25, R10, 0x9, R12 ;  /* 0x000000090a197824 */ /* 0x000fc400078e020c */
[----:B------:R-:W-:Y:S02]  /*01d0*/  IMAD R27, R11, 0x9, R12 ;  /* 0x000000090b1b7824 */ /* 0x000fe400078e020c */
[----:B--2---:R-:W-:-:S04]  /*01e0*/  IMAD.WIDE R14, R3, 0x4, R8 ;  /* 0x00000004030e7825 */ /* 0x004fc800078e0208 */
[----:B------:R-:W-:-:S04]  /*01f0*/  IMAD.WIDE R10, R5, 0x4, R8 ;  /* 0x00000004050a7825 */ /* 0x000fc800078e0208 */
[----:B------:R-:W-:-:S04]  /*0200*/  IMAD.WIDE R16, R17, 0x4, R8 ;  /* 0x0000000411107825 */ /* 0x000fc800078e0208 */
[--C-:B------:R-:W-:Y:S01]  /*0210*/  IMAD.WIDE R12, R13, 0x4, R8.reuse ;  /* 0x000000040d0c7825 */ /* 0x100fe200078e0208 */
[----:B------:R-:W2:Y:S03]  /*0220*/  @!P0 LDG.E.EL R20, desc[UR6][R16.64] ;  /* 0x0000000610148981 */ /* 0x000ea6000c2e1900 */
[----:B------:R-:W-:Y:S01]  /*0230*/  IMAD.WIDE R4, R23, 0x4, R8 ;  /* 0x0000000417047825 */ /* 0x000fe200078e0208 */
[----:B------:R-:W-:-:S03]  /*0240*/  CS2R R22, SRZ ;  /* 0x0000000000167805 */ /* 0x000fc6000001ff00 */
[----:B------:R-:W-:-:S03]  /*0250*/  IMAD.WIDE R6, R7, 0x4, R8 ;  /* 0x0000000407067825 */ /* 0x000fc600078e0208 */
[----:B------:R1:W3:Y:S01]  /*0260*/  @!P0 LDG.E.EL R22, desc[UR6][R12.64] ;  /* 0x000000060c168981 */ /* 0x0002e2000c2e1900 */
[--C-:B------:R-:W-:Y:S01]  /*0270*/  IMAD.WIDE R2, R25, 0x4, R8.reuse ;  /* 0x0000000419027825 */ /* 0x100fe200078e0208 */
[----:B------:R-:W-:Y:S02]  /*0280*/  CS2R R24, SRZ ;  /* 0x0000000000187805 */ /* 0x000fe4000001ff00 */
[----:B------:R4:W5:Y:S01]  /*0290*/  @!P0 LDG.E.EL R23, desc[UR6][R10.64] ;  /* 0x000000060a178981 */ /* 0x000962000c2e1900 */
[----:B------:R-:W-:Y:S01]  /*02a0*/  IMAD.WIDE R8, R27, 0x4, R8 ;  /* 0x000000041b087825 */ /* 0x000fe200078e0208 */
[----:B------:R-:W-:Y:S02]  /*02b0*/  CS2R R26, SRZ ;  /* 0x00000000001a7805 */ /* 0x000fe4000001ff00 */
[----:B------:R-:W5:Y:S04]  /*02c0*/  @!P0 LDG.E.EL R24, desc[UR6][R14.64] ;  /* 0x000000060e188981 */ /* 0x000f68000c2e1900 */
[----:B------:R1:W5:Y:S04]  /*02d0*/  @!P0 LDG.E.EL R25, desc[UR6][R4.64] ;  /* 0x0000000604198981 */ /* 0x000368000c2e1900 */
[----:B------:R-:W5:Y:S04]  /*02e0*/  @!P0 LDG.E.EL R26, desc[UR6][R6.64] ;  /* 0x00000006061a8981 */ /* 0x000f68000c2e1900 */
[----:B------:R4:W5:Y:S04]  /*02f0*/  @!P0 LDG.E.EL R28, desc[UR6][R2.64] ;  /* 0x00000006021c8981 */ /* 0x000968000c2e1900 */
[----:B------:R4:W5:Y:S01]  /*0300*/  @!P0 LDG.E.EL R27, desc[UR6][R8.64] ;  /* 0x00000006081b8981 */ /* 0x000962000c2e1900 */
[----:B------:R-:W4:Y:S01]  /*0310*/  S2UR UR5, SR_CgaCtaId ;  /* 0x00000000000579c3 */ /* 0x000f220000008800 */
[----:B-1----:R-:W-:Y:S01]  /*0320*/  IMAD.SHL.U32 R12, R21, 0x40, RZ ;  /* 0x00000040150c7824 */ /* 0x002fe200078e00ff */
[----:B------:R-:W-:-:S04]  /*0330*/  UMOV UR4, 0x400 ;  /* 0x0000040000047882 */ /* 0x000fc80000000000 */
[----:B------:R-:W-:-:S04]  /*0340*/  LOP3.LUT R12, R12, 0x3c0, RZ, 0xc0, !PT ;  /* 0x000003c00c0c7812 */ /* 0x000fc800078ec0ff */
[----:B----4-:R-:W-:-:S04]  /*0350*/  LOP3.LUT R11, R12, R19, RZ, 0xfc, !PT ;  /* 0x000000130c0b7212 */ /* 0x010fc800078efcff */
[----:B------:R-:W-:Y:S01]  /*0360*/  LEA.HI R11, R12, R11, RZ, 0x1c ;  /* 0x0000000b0c0b7211 */ /* 0x000fe200078fe0ff */
[----:B0-----:R-:W-:-:S06]  /*0370*/  UPRMT UR4, UR5, 0x654, UR4 ;  /* 0x0000065405047896 */ /* 0x001fcc0008000004 */
[----:B------:R-:W-:Y:S02]  /*0380*/  LEA R11, R11, UR4, 0x2 ;  /* 0x000000040b0b7c11 */ /* 0x000fe4000f8e10ff */
[----:B------:R-:W-:Y:S01]  /*0390*/  SHF.R.U32.HI R4, RZ, 0x2, R21 ;  /* 0x00000002ff047819 */ /* 0x000fe20000011615 */
[----:B------:R-:W-:-:S03]  /*03a0*/  IMAD.SHL.U32 R21, R21, 0x4, RZ ;  /* 0x0000000415157824 */ /* 0x000fc600078e00ff */
[----:B------:R-:W-:Y:S02]  /*03b0*/  LOP3.LUT R3, R4, 0x1c, RZ, 0xc0, !PT ;  /* 0x0000001c04037812 */ /* 0x000fe400078ec0ff */
[----:B------:R-:W-:-:S05]  /*03c0*/  LOP3.LUT R8, R21, 0x1fc, RZ, 0xc0, !PT ;  /* 0x000001fc15087812 */ /* 0x000fca00078ec0ff */
[----:B------:R-:W-:-:S05]  /*03d0*/  IMAD.IADD R3, R8, 0x1, R3 ;  /* 0x0000000108037824 */ /* 0x000fca00078e0203 */
[----:B------:R-:W-:Y:S02]  /*03e0*/  LEA R4, R3, UR4, 0x2 ;  /* 0x0000000403047c11 */ /* 0x000fe4000f8e10ff */
[----:B------:R-:W0:Y:S01]  /*03f0*/  LDC.64 R2, c[0x0][0x218] ;  /* 0x00008600ff027b82 */ /* 0x000e220000000a00 */
[----:B------:R-:W-:Y:S02]  /*0400*/  LOP3.LUT R18, R18, 0x3c, R21, 0xf8, !PT ;  /* 0x0000003c12127812 */ /* 0x000fe400078ef815 */
[----:B------:R-:W-:Y:S02]  /*0410*/  LOP3.LUT R10, R8, 0x200, RZ, 0xfc, !PT ;  /* 0x00000200080a7812 */ /* 0x000fe400078efcff */
[----:B------:R-:W-:Y:S02]  /*0420*/  SHF.R.U32.HI R18, RZ, 0x2, R18 ;  /* 0x00000002ff127819 */ /* 0x000fe40000011612 */
[----:B------:R-:W-:Y:S02]  /*0430*/  LOP3.LUT R9, R0, R19, RZ, 0xfc, !PT ;  /* 0x0000001300097212 */ /* 0x000fe400078efcff */
[----:B------:R-:W-:-:S02]  /*0440*/  LOP3.LUT R0, R0, 0x8, R19, 0xfe, !PT ;  /* 0x0000000800007812 */ /* 0x000fc400078efe13 */
[----:B------:R-:W-:Y:S01]  /*0450*/  SHF.R.U32.HI R10, RZ, 0x4, R10 ;  /* 0x00000004ff0a7819 */ /* 0x000fe2000001160a */
[----:B------:R-:W-:Y:S01]  /*0460*/  IMAD R18, R18, 0x24, RZ ;  /* 0x0000002412127824 */ /* 0x000fe200078e02ff */
[C---:B------:R-:W-:Y:S02]  /*0470*/  ISETP.GE.AND P1, PT, R9.reuse, 0x9, PT ;  /* 0x000000090900780c */ /* 0x040fe40003f26270 */
[----:B------:R-:W-:Y:S01]  /*0480*/  ISETP.GE.AND P0, PT, R0, 0x9, PT ;  /* 0x000000090000780c */ /* 0x000fe20003f06270 */
[----:B------:R-:W-:Y:S01]  /*0490*/  IMAD R9, R9, 0x4, R18 ;  /* 0x0000000409097824 */ /* 0x000fe200078e0212 */
[----:B--2---:R-:W-:Y:S04]  /*04a0*/  STS [R11], R20 ;  /* 0x000000140b007388 */ /* 0x004fe80000000800 */
[----:B---3--:R-:W-:Y:S04]  /*04b0*/  STS [R11+0x40], R22 ;  /* 0x000040160b007388 */ /* 0x008fe80000000800 */
[----:B-----5:R-:W-:Y:S04]  /*04c0*/  STS [R11+0x60], R23 ;  /* 0x000060170b007388 */ /* 0x020fe80000000800 */
[----:B------:R-:W-:Y:S04]  /*04d0*/  STS [R11+0x20], R24 ;  /* 0x000020180b007388 */ /* 0x000fe80000000800 */
[----:B------:R-:W-:Y:S04]  /*04e0*/  STS [R11+0x80], R25 ;  /* 0x000080190b007388 */ /* 0x000fe80000000800 */
[----:B------:R-:W-:Y:S04]  /*04f0*/  STS [R11+0xa0], R26 ;  /* 0x0000a01a0b007388 */ /* 0x000fe80000000800 */
[----:B------:R-:W-:Y:S04]  /*0500*/  STS [R11+0xc0], R28 ;  /* 0x0000c01c0b007388 */ /* 0x000fe80000000800 */
[----:B------:R1:W-:Y:S01]  /*0510*/  STS [R11+0xe0], R27 ;  /* 0x0000e01b0b007388 */ /* 0x0003e20000000800 */
[----:B------:R-:W-:Y:S06]  /*0520*/  BAR.SYNC.DEFER_BLOCKING 0x0 ;  /* 0x0000000000007b1d */ /* 0x000fec0000010000 */
[----:B------:R-:W2:Y:S01]  /*0530*/  LDS.128 R4, [R4] ;  /* 0x0000000004047984 */ /* 0x000ea20000000c00 */
[----:B-1----:R-:W-:-:S05]  /*0540*/  LOP3.LUT R11, R10, 0x3c, RZ, 0xc0, !PT ;  /* 0x0000003c0a0b7812 */ /* 0x002fca00078ec0ff */
[----:B------:R-:W-:Y:S02]  /*0550*/  IMAD.IADD R11, R8, 0x1, R11 ;  /* 0x00000001080b7824 */ /* 0x000fe400078e020b */
[----:B0-----:R-:W-:-:S03]  /*0560*/  IMAD.WIDE R8, R9, 0x4, R2 ;  /* 0x0000000409087825 */ /* 0x001fc600078e0202 */
[----:B------:R-:W-:Y:S02]  /*0570*/  LEA R11, R11, UR4, 0x2 ;  /* 0x000000040b0b7c11 */ /* 0x000fe4000f8e10ff */
[----:B--2---:R0:W-:Y:S02]  /*0580*/  @!P1 STG.E.128 desc[UR6][R8.64], R4 ;  /* 0x0000000408009986 */ /* 0x0041e4000c101d06 */
[----:B0-----:R-:W-:Y:S05]  /*0590*/  @P0 EXIT ;  /* 0x000000000000094d */ /* 0x001fea0003800000 */
[----:B0-----:R-:W0:Y:S01]  /*05a0*/  LDS.128 R8, [R11+0x800] ;  /* 0x000800000b087984 */ /* 0x001e220000000c00 */
[----:B------:R-:W-:-:S04]  /*05b0*/  IMAD R5, R0, 0x4, R18 ;  /* 0x0000000400057824 */ /* 0x000fc800078e0212 */
[----:B------:R-:W-:-:S05]  /*05c0*/  IMAD.WIDE R2, R5, 0x4, R2 ;  /* 0x0000000405027825 */ /* 0x000fca00078e0202 */
[----:B0-----:R-:W-:Y:S01]  /*05d0*/  STG.E.128 desc[UR6][R2.64], R8 ;  /* 0x0000000802007986 */ /* 0x001fe2000c101d06 */
[----:B------:R-:W-:Y:S05]  /*05e0*/  EXIT ;  /* 0x000000000000794d */ /* 0x000fea0003800000 */
.L_x_0:
[----:B------:R-:W-:-:S00]  /*05f0*/  BRA `(.L_x_0) ;  /* 0xfffffffc00fc7947 */ /* 0x000fc0000383ffff */
[----:B------:R-:W-:-:S00]  /*0600*/  NOP ;  /* 0x0000000000007918 */ /* 0x000fc00000000000 */
[----:B------:R-:W-:-:S00]  /*0610*/  NOP ;  /* 0x0000000000007918 */ /* 0x000fc00000000000 */
[----:B------:R-:W-:-:S00]  /*0620*/  NOP ;  /* 0x0000000000007918 */ /* 0x000fc00000000000 */
[----:B------:R-:W-:-:S00]  /*0630*/  NOP ;  /* 0x0000000000007918 */ /* 0x000fc00000000000 */
[----:B------:R-:W-:-:S00]  /*0640*/  NOP ;  /* 0x0000000000007918 */ /* 0x000fc00000000000 */
[----:B------:R-:W-:-:S00]  /*0650*/  NOP ;  /* 0x0000000000007918 */ /* 0x000fc00000000000 */
[----:B------:R-:W-:-:S00]  /*0660*/  NOP ;  /* 0x0000000000007918 */ /* 0x000fc00000000000 */
[----:B------:R-:W-:-:S00]  /*0670*/  NOP ;  /* 0x0000000000007918 */ /* 0x000fc00000000000 */
.L_x_1:


//--------------------- .nv.shared.triton_poi_fused_0 --------------------------
	.section	.nv.shared.triton_poi_fused_0,"aw",@nobits
	.sectionflags	@""
	.align	16
	.zero		1024


//--------------------- .nv.constant0.triton_poi_fused_0 --------------------------
	.section	.nv.constant0.triton_poi_fused_0,"a",@progbits
	.sectionflags	@""
	.align	4
.nv.constant0.triton_poi_fused_0:
	.zero		552
